//
// Generated by NVIDIA NVVM Compiler
//
// Compiler Build ID: CL-36424714
// Cuda compilation tools, release 13.0, V13.0.88
// Based on NVVM 20.0.0
//

.version 9.0
.target sm_100
.address_size 64

	// .globl	_Z10add_arraysiPfS_S_

.visible .entry _Z10add_arraysiPfS_S_(
	.param .u32 _Z10add_arraysiPfS_S__param_0,
	.param .u64 .ptr .align 1 _Z10add_arraysiPfS_S__param_1,
	.param .u64 .ptr .align 1 _Z10add_arraysiPfS_S__param_2,
	.param .u64 .ptr .align 1 _Z10add_arraysiPfS_S__param_3
)
{
	.reg .pred 	%p<2>;
	.reg .b32 	%r<6>;
	.reg .b32 	%f<4>;
	.reg .b64 	%rd<11>;

	ld.param.u32 	%r2, [_Z10add_arraysiPfS_S__param_0];
	ld.param.u64 	%rd1, [_Z10add_arraysiPfS_S__param_1];
	ld.param.u64 	%rd2, [_Z10add_arraysiPfS_S__param_2];
	ld.param.u64 	%rd3, [_Z10add_arraysiPfS_S__param_3];
	mov.u32 	%r3, %ntid.x;
	mov.u32 	%r4, %ctaid.x;
	mov.u32 	%r5, %tid.x;
	mad.lo.s32 	%r1, %r3, %r4, %r5;
	setp.ge.s32 	%p1, %r1, %r2;
	@%p1 bra 	$L__BB0_2;
	cvta.to.global.u64 	%rd4, %rd1;
	cvta.to.global.u64 	%rd5, %rd2;
	cvta.to.global.u64 	%rd6, %rd3;
	mul.wide.s32 	%rd7, %r1, 4;
	add.s64 	%rd8, %rd4, %rd7;
	ld.global.f32 	%f1, [%rd8];
	add.s64 	%rd9, %rd5, %rd7;
	ld.global.f32 	%f2, [%rd9];
	add.f32 	%f3, %f1, %f2;
	add.s64 	%rd10, %rd6, %rd7;
	st.global.f32 	[%rd10], %f3;
$L__BB0_2:
	ret;

}


// ===== COMPILED SASS (sm_100) =====

	.target	sm_100

	.elftype	@"ET_EXEC"


//--------------------- .note.nv.tkinfo           --------------------------
	.section	.note.nv.tkinfo,"",@"SHT_NOTE"
	.sectionflags	@"SHF_NOTE_NV_TKINFO"
	.tkinfo
        /*0018*/ 	.word	0x00000002
        /*0030*/ 	.string	""
        /*0030*/ 	.string	"ptxas"
        /*0030*/ 	.string	"Cuda compilation tools, release 13.0, V13.0.88"
        /*0030*/ 	.string	"Build cuda_13.0.r13.0/compiler.36424714_0"
        /*0030*/ 	.string	"-arch sm_100 -m 64 "



//--------------------- .note.nv.cuinfo           --------------------------
	.section	.note.nv.cuinfo,"",@"SHT_NOTE"
	.sectionflags	@"SHF_NOTE_NV_CUINFO"
        /*0018*/ 	.short	0x0002
        /*001a*/ 	.short	0x0064
        /*001c*/ 	.short	0x0082
	.zero		2


//--------------------- .nv.info                  --------------------------
	.section	.nv.info,"",@"SHT_CUDA_INFO"
	.align	4


	//----- nvinfo : EIATTR_REGCOUNT
	.align		4
        /*0000*/ 	.byte	0x04, 0x2f
        /*0002*/ 	.short	(.L_1 - .L_0)
	.align		4
.L_0:
        /*0004*/ 	.word	index@(_Z10add_arraysiPfS_S_)
        /*0008*/ 	.word	0x0000000c


	//----- nvinfo : EIATTR_FRAME_SIZE
	.align		4
.L_1:
        /*000c*/ 	.byte	0x04, 0x11
        /*000e*/ 	.short	(.L_3 - .L_2)
	.align		4
.L_2:
        /*0010*/ 	.word	index@(_Z10add_arraysiPfS_S_)
        /*0014*/ 	.word	0x00000000


	//----- nvinfo : EIATTR_MIN_STACK_SIZE
	.align		4
.L_3:
        /*0018*/ 	.byte	0x04, 0x12
        /*001a*/ 	.short	(.L_5 - .L_4)
	.align		4
.L_4:
        /*001c*/ 	.word	index@(_Z10add_arraysiPfS_S_)
        /*0020*/ 	.word	0x00000000
.L_5:


//--------------------- .nv.compat                --------------------------
	.section	.nv.compat,"",@"SHT_CUDA_COMPAT_INFO"
	.align	4
        /*0000*/ 	.byte	0x02, 0x09, 0x00, 0x00, 0x02, 0x02, 0x01, 0x00, 0x02, 0x05, 0x05, 0x00, 0x03, 0x07, 0x01, 0x01
        /*0010*/ 	.byte	0x02, 0x03, 0x00, 0x00, 0x02, 0x06, 0x01, 0x00, 0x04, 0x0b, 0x08, 0x00, 0x09, 0x00, 0x00, 0x00
        /*0020*/ 	.byte	0x00, 0x00, 0x00, 0x00


//--------------------- .nv.info._Z10add_arraysiPfS_S_ --------------------------
	.section	.nv.info._Z10add_arraysiPfS_S_,"",@"SHT_CUDA_INFO"
	.sectionflags	@""
	.align	4


	//----- nvinfo : EIATTR_CUDA_API_VERSION
	.align		4
        /*0000*/ 	.byte	0x04, 0x37
        /*0002*/ 	.short	(.L_7 - .L_6)
.L_6:
        /*0004*/ 	.word	0x00000082


	//----- nvinfo : EIATTR_KPARAM_INFO
	.align		4
.L_7:
        /*0008*/ 	.byte	0x04, 0x17
        /*000a*/ 	.short	(.L_9 - .L_8)
.L_8:
        /*000c*/ 	.word	0x00000000
        /*0010*/ 	.short	0x0003
        /*0012*/ 	.short	0x0018
        /*0014*/ 	.byte	0x00, 0xf5, 0x21, 0x00


	//----- nvinfo : EIATTR_KPARAM_INFO
	.align		4
.L_9:
        /*0018*/ 	.byte	0x04, 0x17
        /*001a*/ 	.short	(.L_11 - .L_10)
.L_10:
        /*001c*/ 	.word	0x00000000
        /*0020*/ 	.short	0x0002
        /*0022*/ 	.short	0x0010
        /*0024*/ 	.byte	0x00, 0xf5, 0x21, 0x00


	//----- nvinfo : EIATTR_KPARAM_INFO
	.align		4
.L_11:
        /*0028*/ 	.byte	0x04, 0x17
        /*002a*/ 	.short	(.L_13 - .L_12)
.L_12:
        /*002c*/ 	.word	0x00000000
        /*0030*/ 	.short	0x0001
        /*0032*/ 	.short	0x0008
        /*0034*/ 	.byte	0x00, 0xf5, 0x21, 0x00


	//----- nvinfo : EIATTR_KPARAM_INFO
	.align		4
.L_13:
        /*0038*/ 	.byte	0x04, 0x17
        /*003a*/ 	.short	(.L_15 - .L_14)
.L_14:
        /*003c*/ 	.word	0x00000000
        /*0040*/ 	.short	0x0000
        /*0042*/ 	.short	0x0000
        /*0044*/ 	.byte	0x00, 0xf0, 0x11, 0x00


	//----- nvinfo : EIATTR_SPARSE_MMA_MASK
	.align		4
.L_15:
        /*0048*/ 	.byte	0x03, 0x50
        /*004a*/ 	.short	0x0000


	//----- nvinfo : EIATTR_MAXREG_COUNT
	.align		4
        /*004c*/ 	.byte	0x03, 0x1b
        /*004e*/ 	.short	0x00ff


	//----- nvinfo : EIATTR_MERCURY_ISA_VERSION
	.align		4
        /*0050*/ 	.byte	0x03, 0x5f
        /*0052*/ 	.short	0x0101


	//----- nvinfo : EIATTR_VRC_CTA_INIT_COUNT
	.align		4
        /*0054*/ 	.byte	0x02, 0x4a
	.zero		1
	.zero		1


	//----- nvinfo : EIATTR_EXIT_INSTR_OFFSETS
	.align		4
        /*0058*/ 	.byte	0x04, 0x1c
        /*005a*/ 	.short	(.L_17 - .L_16)


	//   ....[0]....
.L_16:
        /*005c*/ 	.word	0x00000070


	//   ....[1]....
        /*0060*/ 	.word	0x00000130


	//----- nvinfo : EIATTR_CBANK_PARAM_SIZE
	.align		4
.L_17:
        /*0064*/ 	.byte	0x03, 0x19
        /*0066*/ 	.short	0x0020


	//----- nvinfo : EIATTR_PARAM_CBANK
	.align		4
        /*0068*/ 	.byte	0x04, 0x0a
        /*006a*/ 	.short	(.L_19 - .L_18)
	.align		4
.L_18:
        /*006c*/ 	.word	index@(.nv.constant0._Z10add_arraysiPfS_S_)
        /*0070*/ 	.short	0x0380
        /*0072*/ 	.short	0x0020


	//----- nvinfo : EIATTR_SW_WAR
	.align		4
.L_19:
        /*0074*/ 	.byte	0x04, 0x36
        /*0076*/ 	.short	(.L_21 - .L_20)
.L_20:
        /*0078*/ 	.word	0x00000008
.L_21:


//--------------------- .nv.callgraph             --------------------------
	.section	.nv.callgraph,"",@"SHT_CUDA_CALLGRAPH"
	.align	4
	.sectionentsize	8
	.align		4
        /*0000*/ 	.word	0x00000000
	.align		4
        /*0004*/ 	.word	0xffffffff
	.align		4
        /*0008*/ 	.word	0x00000000
	.align		4
        /*000c*/ 	.word	0xfffffffe
	.align		4
        /*0010*/ 	.word	0x00000000
	.align		4
        /*0014*/ 	.word	0xfffffffd
	.align		4
        /*0018*/ 	.word	0x00000000
	.align		4
        /*001c*/ 	.word	0xfffffffc


//--------------------- .text._Z10add_arraysiPfS_S_ --------------------------
	.section	.text._Z10add_arraysiPfS_S_,"ax",@progbits
	.align	128
        .global         _Z10add_arraysiPfS_S_
        .type           _Z10add_arraysiPfS_S_,@function
        .size           _Z10add_arraysiPfS_S_,(.L_x_1 - _Z10add_arraysiPfS_S_)
        .other          _Z10add_arraysiPfS_S_,@"STO_CUDA_ENTRY STV_DEFAULT"
_Z10add_arraysiPfS_S_:
.text._Z10add_arraysiPfS_S_:
[----:B------:R-:W-:Y:S01]  /*0000*/  LDC R1, c[0x0][0x37c] ;  /* 0x0000df00ff017b82 */ /* 0x000fe20000000800 */
[----:B------:R-:W0:Y:S01]  /*0010*/  S2R R9, SR_CTAID.X ;  /* 0x0000000000097919 */ /* 0x000e220000002500 */
[----:B------:R-:W0:Y:S01]  /*0020*/  LDCU UR4, c[0x0][0x360] ;  /* 0x00006c00ff0477ac */ /* 0x000e220008000800 */
[----:B------:R-:W0:Y:S01]  /*0030*/  S2R R0, SR_TID.X ;  /* 0x0000000000007919 */ /* 0x000e220000002100 */
[----:B------:R-:W1:Y:S01]  /*0040*/  LDCU UR5, c[0x0][0x380] ;  /* 0x00007000ff0577ac */ /* 0x000e620008000800 */
[----:B0-----:R-:W-:-:S05]  /*0050*/  IMAD R9, R9, UR4, R0 ;  /* 0x0000000409097c24 */ /* 0x001fca000f8e0200 */
[----:B-1----:R-:W-:-:S13]  /*0060*/  ISETP.GE.AND P0, PT, R9, UR5, PT ;  /* 0x0000000509007c0c */ /* 0x002fda000bf06270 */
[----:B------:R-:W-:Y:S05]  /*0070*/  @P0 EXIT ;  /* 0x000000000000094d */ /* 0x000fea0003800000 */
[----:B------:R-:W0:Y:S01]  /*0080*/  LDC.64 R2, c[0x0][0x388] ;  /* 0x0000e200ff027b82 */ /* 0x000e220000000a00 */
[----:B------:R-:W1:Y:S07]  /*0090*/  LDCU.64 UR4, c[0x0][0x358] ;  /* 0x00006b00ff0477ac */ /* 0x000e6e0008000a00 */
[----:B------:R-:W2:Y:S08]  /*00a0*/  LDC.64 R4, c[0x0][0x390] ;  /* 0x0000e400ff047b82 */ /* 0x000eb00000000a00 */
[----:B------:R-:W3:Y:S01]  /*00b0*/  LDC.64 R6, c[0x0][0x398] ;  /* 0x0000e600ff067b82 */ /* 0x000ee20000000a00 */
[----:B0-----:R-:W-:-:S06]  /*00c0*/  IMAD.WIDE R2, R9, 0x4, R2 ;  /* 0x0000000409027825 */ /* 0x001fcc00078e0202 */
[----:B-1----:R-:W4:Y:S01]  /*00d0*/  LDG.E R2, desc[UR4][R2.64] ;  /* 0x0000000402027981 */ /* 0x002f22000c1e1900 */
[----:B--2---:R-:W-:-:S06]  /*00e0*/  IMAD.WIDE R4, R9, 0x4, R4 ;  /* 0x0000000409047825 */ /* 0x004fcc00078e0204 */
[----:B------:R-:W4:Y:S01]  /*00f0*/  LDG.E R5, desc[UR4][R4.64] ;  /* 0x0000000404057981 */ /* 0x000f22000c1e1900 */
[----:B---3--:R-:W-:-:S04]  /*0100*/  IMAD.WIDE R6, R9, 0x4, R6 ;  /* 0x0000000409067825 */ /* 0x008fc800078e0206 */
[----:B----4-:R-:W-:-:S05]  /*0110*/  FADD R9, R2, R5 ;  /* 0x0000000502097221 */ /* 0x010fca0000000000 */
[----:B------:R-:W-:Y:S01]  /*0120*/  STG.E desc[UR4][R6.64], R9 ;  /* 0x0000000906007986 */ /* 0x000fe2000c101904 */
[----:B------:R-:W-:Y:S05]  /*0130*/  EXIT ;  /* 0x000000000000794d */ /* 0x000fea0003800000 */
.L_x_0:
[----:B------:R-:W-:-:S00]  /*0140*/  BRA `(.L_x_0) ;  /* 0xfffffffc00fc7947 */ /* 0x000fc0000383ffff */
[----:B------:R-:W-:-:S00]  /*0150*/  NOP ;  /* 0x0000000000007918 */ /* 0x000fc00000000000 */
        /* <DEDUP_REMOVED lines=10> */
.L_x_1:


//--------------------- .nv.shared.reserved.0     --------------------------
	.section	.nv.shared.reserved.0,"aw",@nobits
	.weak		__nv_reservedSMEM_offset_0_alias
	.size		__nv_reservedSMEM_offset_0_alias, 0, 64
	.other		__nv_reservedSMEM_offset_0_alias,@"STO_CUDA_RESERVED_SHARED STV_DEFAULT"
__nv_reservedSMEM_offset_0_alias:
	.zero		0
	.zero		64


//--------------------- .nv.constant0._Z10add_arraysiPfS_S_ --------------------------
	.section	.nv.constant0._Z10add_arraysiPfS_S_,"a",@progbits
	.sectionflags	@""
	.align	4
.nv.constant0._Z10add_arraysiPfS_S_:
	.zero		928


//--------------------- SYMBOLS --------------------------

	.type		.nv.reservedSmem.offset0,@object
	.size		.nv.reservedSmem.offset0,0x4
